//
// Generated by NVIDIA NVVM Compiler
//
// Compiler Build ID: CL-36424714
// Cuda compilation tools, release 13.0, V13.0.88
// Based on NVVM 20.0.0
//

.version 9.0
.target sm_100
.address_size 64

	// .globl	_Z13kernelComputeP3Col
.extern .func  (.param .b32 func_retval0) vprintf
(
	.param .b64 vprintf_param_0,
	.param .b64 vprintf_param_1
)
;
.global .align 1 .b8 $str[21] = {124, 71, 80, 85, 71, 80, 85, 71, 80, 85, 71, 80, 85, 71, 80, 85, 71, 80, 85, 124};
.global .align 1 .b8 $str$1[25] = {79, 110, 32, 116, 104, 114, 101, 97, 100, 32, 37, 100, 44, 32, 110, 111, 100, 101, 32, 73, 68, 32, 37, 100};

.visible .entry _Z13kernelComputeP3Col(
	.param .u64 .ptr .align 1 _Z13kernelComputeP3Col_param_0
)
{
	.local .align 8 .b8 	__local_depot0[8];
	.reg .b64 	%SP;
	.reg .b64 	%SPL;
	.reg .b32 	%r<7>;
	.reg .b64 	%rd<13>;

	mov.u64 	%SPL, __local_depot0;
	cvta.local.u64 	%SP, %SPL;
	ld.param.u64 	%rd1, [_Z13kernelComputeP3Col_param_0];
	cvta.to.global.u64 	%rd2, %rd1;
	add.u64 	%rd3, %SP, 0;
	add.u64 	%rd4, %SPL, 0;
	mov.u64 	%rd5, $str;
	cvta.global.u64 	%rd6, %rd5;
	{ // callseq 0, 0
	.param .b64 param0;
	st.param.b64 	[param0], %rd6;
	.param .b64 param1;
	st.param.b64 	[param1], 0;
	.param .b32 retval0;
	call.uni (retval0), 
	vprintf, 
	(
	param0, 
	param1
	);
	ld.param.b32 	%r1, [retval0];
	} // callseq 0
	mov.u32 	%r3, %tid.x;
	ld.global.u64 	%rd7, [%rd2];
	mul.wide.u32 	%rd8, %r3, 8;
	add.s64 	%rd9, %rd7, %rd8;
	ld.u64 	%rd10, [%rd9];
	ld.u32 	%r4, [%rd10+4];
	st.local.v2.u32 	[%rd4], {%r3, %r4};
	mov.u64 	%rd11, $str$1;
	cvta.global.u64 	%rd12, %rd11;
	{ // callseq 1, 0
	.param .b64 param0;
	st.param.b64 	[param0], %rd12;
	.param .b64 param1;
	st.param.b64 	[param1], %rd3;
	.param .b32 retval0;
	call.uni (retval0), 
	vprintf, 
	(
	param0, 
	param1
	);
	ld.param.b32 	%r5, [retval0];
	} // callseq 1
	ret;

}


// ===== COMPILED SASS (sm_100) =====

	.target	sm_100

	.elftype	@"ET_EXEC"


//--------------------- .note.nv.tkinfo           --------------------------
	.section	.note.nv.tkinfo,"",@"SHT_NOTE"
	.sectionflags	@"SHF_NOTE_NV_TKINFO"
	.tkinfo
        /*0018*/ 	.word	0x00000002
        /*0030*/ 	.string	""
        /*0030*/ 	.string	"ptxas"
        /*0030*/ 	.string	"Cuda compilation tools, release 13.0, V13.0.88"
        /*0030*/ 	.string	"Build cuda_13.0.r13.0/compiler.36424714_0"
        /*0030*/ 	.string	"-arch sm_100 -m 64 "



//--------------------- .note.nv.cuinfo           --------------------------
	.section	.note.nv.cuinfo,"",@"SHT_NOTE"
	.sectionflags	@"SHF_NOTE_NV_CUINFO"
        /*0018*/ 	.short	0x0002
        /*001a*/ 	.short	0x0064
        /*001c*/ 	.short	0x0082
	.zero		2


//--------------------- .nv.info                  --------------------------
	.section	.nv.info,"",@"SHT_CUDA_INFO"
	.align	4


	//----- nvinfo : EIATTR_REGCOUNT
	.align		4
        /*0000*/ 	.byte	0x04, 0x2f
        /*0002*/ 	.short	(.L_3 - .L_2)
	.align		4
.L_2:
        /*0004*/ 	.word	index@(_Z13kernelComputeP3Col)
        /*0008*/ 	.word	0x00000018


	//----- nvinfo : EIATTR_FRAME_SIZE
	.align		4
.L_3:
        /*000c*/ 	.byte	0x04, 0x11
        /*000e*/ 	.short	(.L_5 - .L_4)
	.align		4
.L_4:
        /*0010*/ 	.word	index@(_Z13kernelComputeP3Col)
        /*0014*/ 	.word	0x00000008


	//----- nvinfo : EIATTR_MIN_STACK_SIZE
	.align		4
.L_5:
        /*0018*/ 	.byte	0x04, 0x12
        /*001a*/ 	.short	(.L_7 - .L_6)
	.align		4
.L_6:
        /*001c*/ 	.word	index@(_Z13kernelComputeP3Col)
        /*0020*/ 	.word	0x00000008
.L_7:


//--------------------- .nv.compat                --------------------------
	.section	.nv.compat,"",@"SHT_CUDA_COMPAT_INFO"
	.align	4
        /*0000*/ 	.byte	0x02, 0x09, 0x00, 0x00, 0x02, 0x02, 0x01, 0x00, 0x02, 0x05, 0x05, 0x00, 0x03, 0x07, 0x01, 0x01
        /*0010*/ 	.byte	0x02, 0x03, 0x00, 0x00, 0x02, 0x06, 0x01, 0x00, 0x04, 0x0b, 0x08, 0x00, 0x09, 0x00, 0x00, 0x00
        /*0020*/ 	.byte	0x00, 0x00, 0x00, 0x00


//--------------------- .nv.info._Z13kernelComputeP3Col --------------------------
	.section	.nv.info._Z13kernelComputeP3Col,"",@"SHT_CUDA_INFO"
	.sectionflags	@""
	.align	4


	//----- nvinfo : EIATTR_CUDA_API_VERSION
	.align		4
        /*0000*/ 	.byte	0x04, 0x37
        /*0002*/ 	.short	(.L_9 - .L_8)
.L_8:
        /*0004*/ 	.word	0x00000082


	//----- nvinfo : EIATTR_KPARAM_INFO
	.align		4
.L_9:
        /*0008*/ 	.byte	0x04, 0x17
        /*000a*/ 	.short	(.L_11 - .L_10)
.L_10:
        /*000c*/ 	.word	0x00000000
        /*0010*/ 	.short	0x0000
        /*0012*/ 	.short	0x0000
        /*0014*/ 	.byte	0x00, 0xf5, 0x21, 0x00


	//----- nvinfo : EIATTR_SPARSE_MMA_MASK
	.align		4
.L_11:
        /*0018*/ 	.byte	0x03, 0x50
        /*001a*/ 	.short	0x0000


	//----- nvinfo : EIATTR_MAXREG_COUNT
	.align		4
        /*001c*/ 	.byte	0x03, 0x1b
        /*001e*/ 	.short	0x00ff


	//----- nvinfo : EIATTR_EXTERNS
	.align		4
        /*0020*/ 	.byte	0x04, 0x0f
        /*0022*/ 	.short	(.L_13 - .L_12)


	//   ....[0]....
	.align		4
.L_12:
        /*0024*/ 	.word	index@(vprintf)


	//----- nvinfo : EIATTR_MERCURY_ISA_VERSION
	.align		4
.L_13:
        /*0028*/ 	.byte	0x03, 0x5f
        /*002a*/ 	.short	0x0101


	//----- nvinfo : EIATTR_VRC_CTA_INIT_COUNT
	.align		4
        /*002c*/ 	.byte	0x02, 0x4a
	.zero		1
	.zero		1


	//----- nvinfo : EIATTR_SYSCALL_OFFSETS
	.align		4
        /*0030*/ 	.byte	0x04, 0x46
        /*0032*/ 	.short	(.L_15 - .L_14)


	//   ....[0]....
.L_14:
        /*0034*/ 	.word	0x000000e0


	//   ....[1]....
        /*0038*/ 	.word	0x000001d0


	//----- nvinfo : EIATTR_EXIT_INSTR_OFFSETS
	.align		4
.L_15:
        /*003c*/ 	.byte	0x04, 0x1c
        /*003e*/ 	.short	(.L_17 - .L_16)


	//   ....[0]....
.L_16:
        /*0040*/ 	.word	0x000001e0


	//----- nvinfo : EIATTR_CBANK_PARAM_SIZE
	.align		4
.L_17:
        /*0044*/ 	.byte	0x03, 0x19
        /*0046*/ 	.short	0x0008


	//----- nvinfo : EIATTR_PARAM_CBANK
	.align		4
        /*0048*/ 	.byte	0x04, 0x0a
        /*004a*/ 	.short	(.L_19 - .L_18)
	.align		4
.L_18:
        /*004c*/ 	.word	index@(.nv.constant0._Z13kernelComputeP3Col)
        /*0050*/ 	.short	0x0380
        /*0052*/ 	.short	0x0008


	//----- nvinfo : EIATTR_SW_WAR
	.align		4
.L_19:
        /*0054*/ 	.byte	0x04, 0x36
        /*0056*/ 	.short	(.L_21 - .L_20)
.L_20:
        /*0058*/ 	.word	0x00000008
.L_21:


//--------------------- .nv.callgraph             --------------------------
	.section	.nv.callgraph,"",@"SHT_CUDA_CALLGRAPH"
	.align	4
	.sectionentsize	8
	.align		4
        /*0000*/ 	.word	0x00000000
	.align		4
        /*0004*/ 	.word	0xffffffff
	.align		4
        /*0008*/ 	.word	index@(_Z13kernelComputeP3Col)
	.align		4
        /*000c*/ 	.word	index@(vprintf)
	.align		4
        /*0010*/ 	.word	0x00000000
	.align		4
        /*0014*/ 	.word	0xfffffffe
	.align		4
        /*0018*/ 	.word	0x00000000
	.align		4
        /*001c*/ 	.word	0xfffffffd
	.align		4
        /*0020*/ 	.word	0x00000000
	.align		4
        /*0024*/ 	.word	0xfffffffc


//--------------------- .nv.constant4             --------------------------
	.section	.nv.constant4,"a",@progbits
	.align	8
	.align		8
.nv.constant4:
        /*0000*/ 	.dword	vprintf
	.align		8
        /*0008*/ 	.dword	$str
	.align		8
        /*0010*/ 	.dword	$str$1


//--------------------- .text._Z13kernelComputeP3Col --------------------------
	.section	.text._Z13kernelComputeP3Col,"ax",@progbits
	.align	128
        .global         _Z13kernelComputeP3Col
        .type           _Z13kernelComputeP3Col,@function
        .size           _Z13kernelComputeP3Col,(.L_x_3 - _Z13kernelComputeP3Col)
        .other          _Z13kernelComputeP3Col,@"STO_CUDA_ENTRY STV_DEFAULT"
_Z13kernelComputeP3Col:
.text._Z13kernelComputeP3Col:
[----:B------:R-:W0:Y:S01]  /*0000*/  LDC R1, c[0x0][0x37c] ;  /* 0x0000df00ff017b82 */ /* 0x000e220000000800 */
[----:B------:R-:W-:Y:S01]  /*0010*/  MOV R17, 0x0 ;  /* 0x0000000000117802 */ /* 0x000fe20000000f00 */
[----:B------:R-:W1:Y:S01]  /*0020*/  LDCU UR4, c[0x0][0x2f8] ;  /* 0x00005f00ff0477ac */ /* 0x000e620008000800 */
[----:B0-----:R-:W-:Y:S01]  /*0030*/  VIADD R1, R1, 0xfffffff8 ;  /* 0xfffffff801017836 */ /* 0x001fe20000000000 */
[----:B------:R-:W-:-:S04]  /*0040*/  CS2R R6, SRZ ;  /* 0x0000000000067805 */ /* 0x000fc8000001ff00 */
[----:B------:R0:W2:Y:S01]  /*0050*/  LDC.64 R8, c[0x4][R17] ;  /* 0x0100000011087b82 */ /* 0x0000a20000000a00 */
[----:B------:R-:W3:Y:S01]  /*0060*/  LDCU.64 UR6, c[0x4][0x8] ;  /* 0x01000100ff0677ac */ /* 0x000ee20008000a00 */
[----:B------:R-:W4:Y:S01]  /*0070*/  LDCU UR5, c[0x0][0x2fc] ;  /* 0x00005f80ff0577ac */ /* 0x000f220008000800 */
[----:B------:R-:W0:Y:S01]  /*0080*/  LDCU.64 UR36, c[0x0][0x358] ;  /* 0x00006b00ff2477ac */ /* 0x000e220008000a00 */
[----:B-1----:R-:W-:Y:S01]  /*0090*/  IADD3 R2, P0, PT, R1, UR4, RZ ;  /* 0x0000000401027c10 */ /* 0x002fe2000ff1e0ff */
[----:B---3--:R-:W-:Y:S01]  /*00a0*/  IMAD.U32 R4, RZ, RZ, UR6 ;  /* 0x00000006ff047e24 */ /* 0x008fe2000f8e00ff */
[----:B------:R-:W-:-:S03]  /*00b0*/  MOV R5, UR7 ;  /* 0x0000000700057c02 */ /* 0x000fc60008000f00 */
[----:B0---4-:R-:W-:-:S08]  /*00c0*/  IMAD.X R16, RZ, RZ, UR5, P0 ;  /* 0x00000005ff107e24 */ /* 0x011fd000080e06ff */
[----:B------:R-:W-:-:S07]  /*00d0*/  LEPC R20, `(.L_x_0) ;  /* 0x000000001014794e */ /* 0x000fce0000000000 */
[----:B--2---:R-:W-:Y:S05]  /*00e0*/  CALL.ABS.NOINC R8 ;  /* 0x0000000008007343 */ /* 0x004fea0003c00000 */
.L_x_0:
[----:B------:R-:W0:Y:S01]  /*00f0*/  LDC.64 R8, c[0x0][0x380] ;  /* 0x0000e000ff087b82 */ /* 0x000e220000000a00 */
[----:B------:R-:W1:Y:S01]  /*0100*/  S2R R12, SR_TID.X ;  /* 0x00000000000c7919 */ /* 0x000e620000002100 */
[----:B------:R-:W2:Y:S01]  /*0110*/  LDCU.64 UR4, c[0x4][0x10] ;  /* 0x01000200ff0477ac */ /* 0x000ea20008000a00 */
[----:B0-----:R-:W1:Y:S02]  /*0120*/  LDG.E.64 R8, desc[UR36][R8.64] ;  /* 0x0000002408087981 */ /* 0x001e64000c1e1b00 */
[----:B-1----:R-:W-:-:S06]  /*0130*/  IMAD.WIDE.U32 R10, R12, 0x8, R8 ;  /* 0x000000080c0a7825 */ /* 0x002fcc00078e0008 */
[----:B------:R-:W3:Y:S04]  /*0140*/  LD.E.64 R10, desc[UR36][R10.64] ;  /* 0x000000240a0a7980 */ /* 0x000ee8000c101b00 */
[----:B---3--:R-:W3:Y:S01]  /*0150*/  LD.E R13, desc[UR36][R10.64+0x4] ;  /* 0x000004240a0d7980 */ /* 0x008ee2000c101900 */
[----:B------:R0:W1:Y:S01]  /*0160*/  LDC.64 R14, c[0x4][R17] ;  /* 0x01000000110e7b82 */ /* 0x0000620000000a00 */
[----:B--2---:R-:W-:Y:S01]  /*0170*/  IMAD.U32 R4, RZ, RZ, UR4 ;  /* 0x00000004ff047e24 */ /* 0x004fe2000f8e00ff */
[----:B------:R-:W-:Y:S01]  /*0180*/  MOV R5, UR5 ;  /* 0x0000000500057c02 */ /* 0x000fe20008000f00 */
[----:B------:R-:W-:Y:S01]  /*0190*/  IMAD.MOV.U32 R6, RZ, RZ, R2 ;  /* 0x000000ffff067224 */ /* 0x000fe200078e0002 */
[----:B------:R-:W-:Y:S01]  /*01a0*/  MOV R7, R16 ;  /* 0x0000001000077202 */ /* 0x000fe20000000f00 */
[----:B-1-3--:R0:W-:Y:S06]  /*01b0*/  STL.64 [R1], R12 ;  /* 0x0000000c01007387 */ /* 0x00a1ec0000100a00 */
[----:B------:R-:W-:-:S07]  /*01c0*/  LEPC R20, `(.L_x_1) ;  /* 0x000000001014794e */ /* 0x000fce0000000000 */
[----:B0-----:R-:W-:Y:S05]  /*01d0*/  CALL.ABS.NOINC R14 ;  /* 0x000000000e007343 */ /* 0x001fea0003c00000 */
.L_x_1:
[----:B------:R-:W-:Y:S05]  /*01e0*/  EXIT ;  /* 0x000000000000794d */ /* 0x000fea0003800000 */
.L_x_2:
[----:B------:R-:W-:-:S00]  /*01f0*/  BRA `(.L_x_2) ;  /* 0xfffffffc00fc7947 */ /* 0x000fc0000383ffff */
[----:B------:R-:W-:-:S00]  /*0200*/  NOP ;  /* 0x0000000000007918 */ /* 0x000fc00000000000 */
[----:B------:R-:W-:-:S00]  /*0210*/  NOP ;  /* 0x0000000000007918 */ /* 0x000fc00000000000 */
[----:B------:R-:W-:-:S00]  /*0220*/  NOP ;  /* 0x0000000000007918 */ /* 0x000fc00000000000 */
[----:B------:R-:W-:-:S00]  /*0230*/  NOP ;  /* 0x0000000000007918 */ /* 0x000fc00000000000 */
[----:B------:R-:W-:-:S00]  /*0240*/  NOP ;  /* 0x0000000000007918 */ /* 0x000fc00000000000 */
[----:B------:R-:W-:-:S00]  /*0250*/  NOP ;  /* 0x0000000000007918 */ /* 0x000fc00000000000 */
[----:B------:R-:W-:-:S00]  /*0260*/  NOP ;  /* 0x0000000000007918 */ /* 0x000fc00000000000 */
[----:B------:R-:W-:-:S00]  /*0270*/  NOP ;  /* 0x0000000000007918 */ /* 0x000fc00000000000 */
.L_x_3:


//--------------------- .nv.global.init           --------------------------
	.section	.nv.global.init,"aw",@progbits
.nv.global.init:
	.type		$str,@object
	.size		$str,($str$1 - $str)
$str:
        /*0000*/ 	.byte	0x7c, 0x47, 0x50, 0x55, 0x47, 0x50, 0x55, 0x47, 0x50, 0x55, 0x47, 0x50, 0x55, 0x47, 0x50, 0x55
        /*0010*/ 	.byte	0x47, 0x50, 0x55, 0x7c, 0x00
	.type		$str$1,@object
	.size		$str$1,(.L_1 - $str$1)
$str$1:
        /*0015*/ 	.byte	0x4f, 0x6e, 0x20, 0x74, 0x68, 0x72, 0x65, 0x61, 0x64, 0x20, 0x25, 0x64, 0x2c, 0x20, 0x6e, 0x6f
        /*0025*/ 	.byte	0x64, 0x65, 0x20, 0x49, 0x44, 0x20, 0x25, 0x64, 0x00
.L_1:


//--------------------- .nv.shared.reserved.0     --------------------------
	.section	.nv.shared.reserved.0,"aw",@nobits
	.weak		__nv_reservedSMEM_offset_0_alias
	.size		__nv_reservedSMEM_offset_0_alias, 0, 64
	.other		__nv_reservedSMEM_offset_0_alias,@"STO_CUDA_RESERVED_SHARED STV_DEFAULT"
__nv_reservedSMEM_offset_0_alias:
	.zero		0
	.zero		64


//--------------------- .nv.constant0._Z13kernelComputeP3Col --------------------------
	.section	.nv.constant0._Z13kernelComputeP3Col,"a",@progbits
	.sectionflags	@""
	.align	4
.nv.constant0._Z13kernelComputeP3Col:
	.zero		904


//--------------------- SYMBOLS --------------------------

	.type		.nv.reservedSmem.offset0,@object
	.size		.nv.reservedSmem.offset0,0x4
	.type		vprintf,@function
